//
// Generated by NVIDIA NVVM Compiler
//
// Compiler Build ID: CL-36424714
// Cuda compilation tools, release 13.0, V13.0.88
// Based on NVVM 20.0.0
//

.version 9.0
.target sm_100
.address_size 64

	// .globl	_Z10sum_kernelILi256EEvPiS0_
// _ZZ10sum_kernelILi256EEvPiS0_E11shared_data has been demoted

.visible .entry _Z10sum_kernelILi256EEvPiS0_(
	.param .u64 .ptr .align 1 _Z10sum_kernelILi256EEvPiS0__param_0,
	.param .u64 .ptr .align 1 _Z10sum_kernelILi256EEvPiS0__param_1
)
{
	.reg .pred 	%p<15>;
	.reg .b32 	%r<89>;
	.reg .b64 	%rd<15>;
	// demoted variable
	.shared .align 4 .b8 _ZZ10sum_kernelILi256EEvPiS0_E11shared_data[1024];
	ld.param.u64 	%rd3, [_Z10sum_kernelILi256EEvPiS0__param_0];
	ld.param.u64 	%rd2, [_Z10sum_kernelILi256EEvPiS0__param_1];
	cvta.to.global.u64 	%rd1, %rd3;
	mov.u32 	%r1, %tid.x;
	mov.u32 	%r2, %ntid.x;
	mov.u32 	%r3, %ctaid.x;
	mad.lo.s32 	%r83, %r2, %r3, %r1;
	mov.u32 	%r29, %nctaid.x;
	mul.lo.s32 	%r5, %r2, %r29;
	setp.gt.s32 	%p1, %r83, 33554431;
	mov.b32 	%r88, 0;
	@%p1 bra 	$L__BB0_7;
	add.s32 	%r32, %r83, %r5;
	max.s32 	%r33, %r32, 33554432;
	setp.lt.s32 	%p2, %r32, 33554432;
	selp.u32 	%r34, 1, 0, %p2;
	add.s32 	%r35, %r32, %r34;
	sub.s32 	%r36, %r33, %r35;
	div.u32 	%r37, %r36, %r5;
	add.s32 	%r38, %r37, %r34;
	add.s32 	%r6, %r38, 1;
	and.b32  	%r7, %r6, 3;
	setp.lt.u32 	%p3, %r38, 3;
	mov.b32 	%r88, 0;
	@%p3 bra 	$L__BB0_4;
	and.b32  	%r40, %r6, -4;
	shl.b32 	%r8, %r5, 2;
	neg.s32 	%r79, %r40;
	mov.b32 	%r88, 0;
	mul.wide.s32 	%rd6, %r5, 4;
$L__BB0_3:
	mul.wide.s32 	%rd4, %r83, 4;
	add.s64 	%rd5, %rd1, %rd4;
	ld.global.u32 	%r41, [%rd5];
	add.s32 	%r42, %r41, %r88;
	add.s64 	%rd7, %rd5, %rd6;
	ld.global.u32 	%r43, [%rd7];
	add.s32 	%r44, %r43, %r42;
	add.s64 	%rd8, %rd7, %rd6;
	ld.global.u32 	%r45, [%rd8];
	add.s32 	%r46, %r45, %r44;
	add.s64 	%rd9, %rd8, %rd6;
	ld.global.u32 	%r47, [%rd9];
	add.s32 	%r88, %r47, %r46;
	add.s32 	%r83, %r83, %r8;
	add.s32 	%r79, %r79, 4;
	setp.ne.s32 	%p4, %r79, 0;
	@%p4 bra 	$L__BB0_3;
$L__BB0_4:
	setp.eq.s32 	%p5, %r7, 0;
	@%p5 bra 	$L__BB0_7;
	neg.s32 	%r85, %r7;
$L__BB0_6:
	.pragma "nounroll";
	mul.wide.s32 	%rd10, %r83, 4;
	add.s64 	%rd11, %rd1, %rd10;
	ld.global.u32 	%r48, [%rd11];
	add.s32 	%r88, %r48, %r88;
	add.s32 	%r83, %r83, %r5;
	add.s32 	%r85, %r85, 1;
	setp.ne.s32 	%p6, %r85, 0;
	@%p6 bra 	$L__BB0_6;
$L__BB0_7:
	shl.b32 	%r49, %r1, 2;
	mov.u32 	%r50, _ZZ10sum_kernelILi256EEvPiS0_E11shared_data;
	add.s32 	%r27, %r50, %r49;
	st.shared.u32 	[%r27], %r88;
	bar.sync 	0;
	setp.lt.u32 	%p7, %r2, 512;
	@%p7 bra 	$L__BB0_11;
	setp.gt.u32 	%p10, %r1, 255;
	@%p10 bra 	$L__BB0_10;
	ld.shared.u32 	%r51, [%r27+1024];
	ld.shared.u32 	%r52, [%r27];
	add.s32 	%r53, %r52, %r51;
	st.shared.u32 	[%r27], %r53;
$L__BB0_10:
	bar.sync 	0;
	bra.uni 	$L__BB0_12;
$L__BB0_11:
	setp.lt.u32 	%p8, %r2, 256;
	@%p8 bra 	$L__BB0_15;
$L__BB0_12:
	setp.gt.u32 	%p11, %r1, 127;
	@%p11 bra 	$L__BB0_14;
	ld.shared.u32 	%r54, [%r27+512];
	ld.shared.u32 	%r55, [%r27];
	add.s32 	%r56, %r55, %r54;
	st.shared.u32 	[%r27], %r56;
$L__BB0_14:
	bar.sync 	0;
	bra.uni 	$L__BB0_16;
$L__BB0_15:
	setp.lt.u32 	%p9, %r2, 128;
	@%p9 bra 	$L__BB0_19;
$L__BB0_16:
	setp.gt.u32 	%p12, %r1, 63;
	@%p12 bra 	$L__BB0_18;
	ld.shared.u32 	%r57, [%r27+256];
	ld.shared.u32 	%r58, [%r27];
	add.s32 	%r59, %r58, %r57;
	st.shared.u32 	[%r27], %r59;
$L__BB0_18:
	bar.sync 	0;
$L__BB0_19:
	setp.gt.u32 	%p13, %r1, 31;
	@%p13 bra 	$L__BB0_22;
	ld.volatile.shared.u32 	%r60, [%r27+128];
	ld.volatile.shared.u32 	%r61, [%r27];
	add.s32 	%r62, %r61, %r60;
	st.volatile.shared.u32 	[%r27], %r62;
	ld.volatile.shared.u32 	%r63, [%r27+64];
	ld.volatile.shared.u32 	%r64, [%r27];
	add.s32 	%r65, %r64, %r63;
	st.volatile.shared.u32 	[%r27], %r65;
	ld.volatile.shared.u32 	%r66, [%r27+32];
	ld.volatile.shared.u32 	%r67, [%r27];
	add.s32 	%r68, %r67, %r66;
	st.volatile.shared.u32 	[%r27], %r68;
	ld.volatile.shared.u32 	%r69, [%r27+16];
	ld.volatile.shared.u32 	%r70, [%r27];
	add.s32 	%r71, %r70, %r69;
	st.volatile.shared.u32 	[%r27], %r71;
	ld.volatile.shared.u32 	%r72, [%r27+8];
	ld.volatile.shared.u32 	%r73, [%r27];
	add.s32 	%r74, %r73, %r72;
	st.volatile.shared.u32 	[%r27], %r74;
	ld.volatile.shared.u32 	%r75, [%r27+4];
	ld.volatile.shared.u32 	%r76, [%r27];
	add.s32 	%r77, %r76, %r75;
	st.volatile.shared.u32 	[%r27], %r77;
	setp.ne.s32 	%p14, %r1, 0;
	@%p14 bra 	$L__BB0_22;
	ld.shared.u32 	%r78, [_ZZ10sum_kernelILi256EEvPiS0_E11shared_data];
	cvta.to.global.u64 	%rd12, %rd2;
	mul.wide.u32 	%rd13, %r3, 4;
	add.s64 	%rd14, %rd12, %rd13;
	st.global.u32 	[%rd14], %r78;
$L__BB0_22:
	ret;

}


// ===== COMPILED SASS (sm_100) =====

	.target	sm_100

	.elftype	@"ET_EXEC"


//--------------------- .note.nv.tkinfo           --------------------------
	.section	.note.nv.tkinfo,"",@"SHT_NOTE"
	.sectionflags	@"SHF_NOTE_NV_TKINFO"
	.tkinfo
        /*0018*/ 	.word	0x00000002
        /*0030*/ 	.string	""
        /*0030*/ 	.string	"ptxas"
        /*0030*/ 	.string	"Cuda compilation tools, release 13.0, V13.0.88"
        /*0030*/ 	.string	"Build cuda_13.0.r13.0/compiler.36424714_0"
        /*0030*/ 	.string	"-arch sm_100 -m 64 "



//--------------------- .note.nv.cuinfo           --------------------------
	.section	.note.nv.cuinfo,"",@"SHT_NOTE"
	.sectionflags	@"SHF_NOTE_NV_CUINFO"
        /*0018*/ 	.short	0x0002
        /*001a*/ 	.short	0x0064
        /*001c*/ 	.short	0x0082
	.zero		2


//--------------------- .nv.info                  --------------------------
	.section	.nv.info,"",@"SHT_CUDA_INFO"
	.align	4


	//----- nvinfo : EIATTR_REGCOUNT
	.align		4
        /*0000*/ 	.byte	0x04, 0x2f
        /*0002*/ 	.short	(.L_1 - .L_0)
	.align		4
.L_0:
        /*0004*/ 	.word	index@(_Z10sum_kernelILi256EEvPiS0_)
        /*0008*/ 	.word	0x00000020


	//----- nvinfo : EIATTR_FRAME_SIZE
	.align		4
.L_1:
        /*000c*/ 	.byte	0x04, 0x11
        /*000e*/ 	.short	(.L_3 - .L_2)
	.align		4
.L_2:
        /*0010*/ 	.word	index@(_Z10sum_kernelILi256EEvPiS0_)
        /*0014*/ 	.word	0x00000000


	//----- nvinfo : EIATTR_MIN_STACK_SIZE
	.align		4
.L_3:
        /*0018*/ 	.byte	0x04, 0x12
        /*001a*/ 	.short	(.L_5 - .L_4)
	.align		4
.L_4:
        /*001c*/ 	.word	index@(_Z10sum_kernelILi256EEvPiS0_)
        /*0020*/ 	.word	0x00000000
.L_5:


//--------------------- .nv.compat                --------------------------
	.section	.nv.compat,"",@"SHT_CUDA_COMPAT_INFO"
	.align	4
        /*0000*/ 	.byte	0x02, 0x09, 0x00, 0x00, 0x02, 0x02, 0x01, 0x00, 0x02, 0x05, 0x05, 0x00, 0x03, 0x07, 0x01, 0x01
        /*0010*/ 	.byte	0x02, 0x03, 0x00, 0x00, 0x02, 0x06, 0x01, 0x00, 0x04, 0x0b, 0x08, 0x00, 0x09, 0x00, 0x00, 0x00
        /*0020*/ 	.byte	0x00, 0x00, 0x00, 0x00


//--------------------- .nv.info._Z10sum_kernelILi256EEvPiS0_ --------------------------
	.section	.nv.info._Z10sum_kernelILi256EEvPiS0_,"",@"SHT_CUDA_INFO"
	.sectionflags	@""
	.align	4


	//----- nvinfo : EIATTR_CUDA_API_VERSION
	.align		4
        /*0000*/ 	.byte	0x04, 0x37
        /*0002*/ 	.short	(.L_7 - .L_6)
.L_6:
        /*0004*/ 	.word	0x00000082


	//----- nvinfo : EIATTR_KPARAM_INFO
	.align		4
.L_7:
        /*0008*/ 	.byte	0x04, 0x17
        /*000a*/ 	.short	(.L_9 - .L_8)
.L_8:
        /*000c*/ 	.word	0x00000000
        /*0010*/ 	.short	0x0001
        /*0012*/ 	.short	0x0008
        /*0014*/ 	.byte	0x00, 0xf5, 0x21, 0x00


	//----- nvinfo : EIATTR_KPARAM_INFO
	.align		4
.L_9:
        /*0018*/ 	.byte	0x04, 0x17
        /*001a*/ 	.short	(.L_11 - .L_10)
.L_10:
        /*001c*/ 	.word	0x00000000
        /*0020*/ 	.short	0x0000
        /*0022*/ 	.short	0x0000
        /*0024*/ 	.byte	0x00, 0xf5, 0x21, 0x00


	//----- nvinfo : EIATTR_SPARSE_MMA_MASK
	.align		4
.L_11:
        /*0028*/ 	.byte	0x03, 0x50
        /*002a*/ 	.short	0x0000


	//----- nvinfo : EIATTR_MAXREG_COUNT
	.align		4
        /*002c*/ 	.byte	0x03, 0x1b
        /*002e*/ 	.short	0x00ff


	//----- nvinfo : EIATTR_NUM_BARRIERS
	.align		4
        /*0030*/ 	.byte	0x02, 0x4c
        /*0032*/ 	.byte	0x01
	.zero		1


	//----- nvinfo : EIATTR_MERCURY_ISA_VERSION
	.align		4
        /*0034*/ 	.byte	0x03, 0x5f
        /*0036*/ 	.short	0x0101


	//----- nvinfo : EIATTR_VRC_CTA_INIT_COUNT
	.align		4
        /*0038*/ 	.byte	0x02, 0x4a
	.zero		1
	.zero		1


	//----- nvinfo : EIATTR_EXIT_INSTR_OFFSETS
	.align		4
        /*003c*/ 	.byte	0x04, 0x1c
        /*003e*/ 	.short	(.L_13 - .L_12)


	//   ....[0]....
.L_12:
        /*0040*/ 	.word	0x00000c70


	//   ....[1]....
        /*0044*/ 	.word	0x00000e10


	//   ....[2]....
        /*0048*/ 	.word	0x00000e60


	//----- nvinfo : EIATTR_CRS_STACK_SIZE
	.align		4
.L_13:
        /*004c*/ 	.byte	0x04, 0x1e
        /*004e*/ 	.short	(.L_15 - .L_14)
.L_14:
        /*0050*/ 	.word	0x00000000


	//----- nvinfo : EIATTR_CBANK_PARAM_SIZE
	.align		4
.L_15:
        /*0054*/ 	.byte	0x03, 0x19
        /*0056*/ 	.short	0x0010


	//----- nvinfo : EIATTR_PARAM_CBANK
	.align		4
        /*0058*/ 	.byte	0x04, 0x0a
        /*005a*/ 	.short	(.L_17 - .L_16)
	.align		4
.L_16:
        /*005c*/ 	.word	index@(.nv.constant0._Z10sum_kernelILi256EEvPiS0_)
        /*0060*/ 	.short	0x0380
        /*0062*/ 	.short	0x0010


	//----- nvinfo : EIATTR_SW_WAR
	.align		4
.L_17:
        /*0064*/ 	.byte	0x04, 0x36
        /*0066*/ 	.short	(.L_19 - .L_18)
.L_18:
        /*0068*/ 	.word	0x00000008
.L_19:


//--------------------- .nv.callgraph             --------------------------
	.section	.nv.callgraph,"",@"SHT_CUDA_CALLGRAPH"
	.align	4
	.sectionentsize	8
	.align		4
        /*0000*/ 	.word	0x00000000
	.align		4
        /*0004*/ 	.word	0xffffffff
	.align		4
        /*0008*/ 	.word	0x00000000
	.align		4
        /*000c*/ 	.word	0xfffffffe
	.align		4
        /*0010*/ 	.word	0x00000000
	.align		4
        /*0014*/ 	.word	0xfffffffd
	.align		4
        /*0018*/ 	.word	0x00000000
	.align		4
        /*001c*/ 	.word	0xfffffffc


//--------------------- .text._Z10sum_kernelILi256EEvPiS0_ --------------------------
	.section	.text._Z10sum_kernelILi256EEvPiS0_,"ax",@progbits
	.align	128
        .global         _Z10sum_kernelILi256EEvPiS0_
        .type           _Z10sum_kernelILi256EEvPiS0_,@function
        .size           _Z10sum_kernelILi256EEvPiS0_,(.L_x_18 - _Z10sum_kernelILi256EEvPiS0_)
        .other          _Z10sum_kernelILi256EEvPiS0_,@"STO_CUDA_ENTRY STV_DEFAULT"
_Z10sum_kernelILi256EEvPiS0_:
.text._Z10sum_kernelILi256EEvPiS0_:
[----:B------:R-:W-:Y:S01]  /*0000*/  LDC R1, c[0x0][0x37c] ;  /* 0x0000df00ff017b82 */ /* 0x000fe20000000800 */
[----:B------:R-:W0:Y:S01]  /*0010*/  S2R R0, SR_TID.X ;  /* 0x0000000000007919 */ /* 0x000e220000002100 */
[----:B------:R-:W0:Y:S06]  /*0020*/  LDCU UR8, c[0x0][0x360] ;  /* 0x00006c00ff0877ac */ /* 0x000e2c0008000800 */
[----:B------:R-:W1:Y:S01]  /*0030*/  LDC R4, c[0x0][0x370] ;  /* 0x0000dc00ff047b82 */ /* 0x000e620000000800 */
[----:B------:R-:W-:Y:S01]  /*0040*/  BSSY.RECONVERGENT B2, `(.L_x_0) ;  /* 0x00000a0000027945 */ /* 0x000fe20003800200 */
[----:B------:R-:W0:Y:S01]  /*0050*/  S2R R3, SR_CTAID.X ;  /* 0x0000000000037919 */ /* 0x000e220000002500 */
[----:B------:R-:W2:Y:S01]  /*0060*/  LDCU.64 UR6, c[0x0][0x358] ;  /* 0x00006b00ff0677ac */ /* 0x000ea20008000a00 */
[----:B------:R-:W-:-:S02]  /*0070*/  IMAD.MOV.U32 R7, RZ, RZ, RZ ;  /* 0x000000ffff077224 */ /* 0x000fc400078e00ff */
[----:B0-----:R-:W-:-:S05]  /*0080*/  IMAD R5, R3, UR8, R0 ;  /* 0x0000000803057c24 */ /* 0x001fca000f8e0200 */
[----:B------:R-:W-:-:S13]  /*0090*/  ISETP.GT.AND P0, PT, R5, 0x1ffffff, PT ;  /* 0x01ffffff0500780c */ /* 0x000fda0003f04270 */
[----:B-12---:R-:W-:Y:S05]  /*00a0*/  @P0 BRA `(.L_x_1) ;  /* 0x0000000800640947 */ /* 0x006fea0003800000 */
[----:B------:R-:W-:Y:S01]  /*00b0*/  IMAD R4, R4, UR8, RZ ;  /* 0x0000000804047c24 */ /* 0x000fe2000f8e02ff */
[----:B------:R-:W-:Y:S03]  /*00c0*/  BSSY.RECONVERGENT B1, `(.L_x_2) ;  /* 0x000008c000017945 */ /* 0x000fe60003800200 */
[----:B------:R-:W0:Y:S01]  /*00d0*/  I2F.U32.RP R10, R4 ;  /* 0x00000004000a7306 */ /* 0x000e220000209000 */
[C---:B------:R-:W-:Y:S01]  /*00e0*/  IMAD.IADD R2, R4.reuse, 0x1, R5 ;  /* 0x0000000104027824 */ /* 0x040fe200078e0205 */
[----:B------:R-:W-:Y:S02]  /*00f0*/  IADD3 R11, PT, PT, RZ, -R4, RZ ;  /* 0x80000004ff0b7210 */ /* 0x000fe40007ffe0ff */
[----:B------:R-:W-:Y:S02]  /*0100*/  ISETP.NE.U32.AND P2, PT, R4, RZ, PT ;  /* 0x000000ff0400720c */ /* 0x000fe40003f45070 */
[----:B------:R-:W-:-:S02]  /*0110*/  ISETP.GE.AND P0, PT, R2, 0x2000000, PT ;  /* 0x020000000200780c */ /* 0x000fc40003f06270 */
[----:B------:R-:W-:Y:S02]  /*0120*/  VIMNMX R9, PT, PT, R2, 0x2000000, !PT ;  /* 0x0200000002097848 */ /* 0x000fe40007fe0100 */
[----:B------:R-:W-:-:S04]  /*0130*/  SEL R8, RZ, 0x1, P0 ;  /* 0x00000001ff087807 */ /* 0x000fc80000000000 */
[----:B------:R-:W-:Y:S01]  /*0140*/  IADD3 R9, PT, PT, R9, -R2, -R8 ;  /* 0x8000000209097210 */ /* 0x000fe20007ffe808 */
[----:B0-----:R-:W0:Y:S02]  /*0150*/  MUFU.RCP R10, R10 ;  /* 0x0000000a000a7308 */ /* 0x001e240000001000 */
[----:B0-----:R-:W-:-:S06]  /*0160*/  VIADD R6, R10, 0xffffffe ;  /* 0x0ffffffe0a067836 */ /* 0x001fcc0000000000 */
[----:B------:R0:W1:Y:S02]  /*0170*/  F2I.FTZ.U32.TRUNC.NTZ R7, R6 ;  /* 0x0000000600077305 */ /* 0x000064000021f000 */
[----:B0-----:R-:W-:Y:S02]  /*0180*/  IMAD.MOV.U32 R6, RZ, RZ, RZ ;  /* 0x000000ffff067224 */ /* 0x001fe400078e00ff */
[----:B-1----:R-:W-:-:S04]  /*0190*/  IMAD R11, R11, R7, RZ ;  /* 0x000000070b0b7224 */ /* 0x002fc800078e02ff */
[----:B------:R-:W-:-:S06]  /*01a0*/  IMAD.HI.U32 R10, R7, R11, R6 ;  /* 0x0000000b070a7227 */ /* 0x000fcc00078e0006 */
[----:B------:R-:W-:-:S05]  /*01b0*/  IMAD.HI.U32 R7, R10, R9, RZ ;  /* 0x000000090a077227 */ /* 0x000fca00078e00ff */
[----:B------:R-:W-:-:S05]  /*01c0*/  IADD3 R2, PT, PT, -R7, RZ, RZ ;  /* 0x000000ff07027210 */ /* 0x000fca0007ffe1ff */
[----:B------:R-:W-:-:S05]  /*01d0*/  IMAD R9, R4, R2, R9 ;  /* 0x0000000204097224 */ /* 0x000fca00078e0209 */
[----:B------:R-:W-:-:S13]  /*01e0*/  ISETP.GE.U32.AND P0, PT, R9, R4, PT ;  /* 0x000000040900720c */ /* 0x000fda0003f06070 */
[----:B------:R-:W-:Y:S02]  /*01f0*/  @P0 IMAD.IADD R9, R9, 0x1, -R4 ;  /* 0x0000000109090824 */ /* 0x000fe400078e0a04 */
[----:B------:R-:W-:-:S03]  /*0200*/  @P0 VIADD R7, R7, 0x1 ;  /* 0x0000000107070836 */ /* 0x000fc60000000000 */
[----:B------:R-:W-:-:S13]  /*0210*/  ISETP.GE.U32.AND P1, PT, R9, R4, PT ;  /* 0x000000040900720c */ /* 0x000fda0003f26070 */
[----:B------:R-:W-:Y:S02]  /*0220*/  @P1 IADD3 R7, PT, PT, R7, 0x1, RZ ;  /* 0x0000000107071810 */ /* 0x000fe40007ffe0ff */
[----:B------:R-:W-:-:S05]  /*0230*/  @!P2 LOP3.LUT R7, RZ, R4, RZ, 0x33, !PT ;  /* 0x00000004ff07a212 */ /* 0x000fca00078e33ff */
[----:B------:R-:W-:-:S04]  /*0240*/  IMAD.IADD R7, R8, 0x1, R7 ;  /* 0x0000000108077824 */ /* 0x000fc800078e0207 */
[C---:B------:R-:W-:Y:S01]  /*0250*/  VIADD R2, R7.reuse, 0x1 ;  /* 0x0000000107027836 */ /* 0x040fe20000000000 */
[----:B------:R-:W-:Y:S01]  /*0260*/  ISETP.GE.U32.AND P0, PT, R7, 0x3, PT ;  /* 0x000000030700780c */ /* 0x000fe20003f06070 */
[----:B------:R-:W-:-:S03]  /*0270*/  HFMA2 R7, -RZ, RZ, 0, 0 ;  /* 0x00000000ff077431 */ /* 0x000fc600000001ff */
[----:B------:R-:W-:-:S09]  /*0280*/  LOP3.LUT R6, R2, 0x3, RZ, 0xc0, !PT ;  /* 0x0000000302067812 */ /* 0x000fd200078ec0ff */
[----:B------:R-:W-:Y:S05]  /*0290*/  @!P0 BRA `(.L_x_3) ;  /* 0x0000000400b88947 */ /* 0x000fea0003800000 */
[----:B------:R-:W-:Y:S01]  /*02a0*/  LOP3.LUT R2, R2, 0xfffffffc, RZ, 0xc0, !PT ;  /* 0xfffffffc02027812 */ /* 0x000fe200078ec0ff */
[----:B------:R-:W-:Y:S01]  /*02b0*/  BSSY.RELIABLE B0, `(.L_x_4) ;  /* 0x000005d000007945 */ /* 0x000fe20003800100 */
[----:B------:R-:W-:-:S03]  /*02c0*/  IMAD.MOV.U32 R7, RZ, RZ, RZ ;  /* 0x000000ffff077224 */ /* 0x000fc600078e00ff */
[----:B------:R-:W-:-:S05]  /*02d0*/  IMAD.MOV R2, RZ, RZ, -R2 ;  /* 0x000000ffff027224 */ /* 0x000fca00078e0a02 */
[----:B------:R-:W-:-:S13]  /*02e0*/  ISETP.GE.AND P0, PT, R2, RZ, PT ;  /* 0x000000ff0200720c */ /* 0x000fda0003f06270 */
[----:B------:R-:W-:Y:S05]  /*02f0*/  @P0 BRA `(.L_x_5) ;  /* 0x0000000400600947 */ /* 0x000fea0003800000 */
[----:B------:R-:W-:Y:S01]  /*0300*/  IADD3 R8, PT, PT, -R2, RZ, RZ ;  /* 0x000000ff02087210 */ /* 0x000fe20007ffe1ff */
[----:B------:R-:W-:Y:S01]  /*0310*/  BSSY.RECONVERGENT B3, `(.L_x_6) ;  /* 0x0000035000037945 */ /* 0x000fe20003800200 */
[----:B------:R-:W-:Y:S02]  /*0320*/  PLOP3.LUT P0, PT, PT, PT, PT, 0x80, 0x8 ;  /* 0x000000000008781c */ /* 0x000fe40003f0f070 */
[----:B------:R-:W-:-:S13]  /*0330*/  ISETP.GT.AND P1, PT, R8, 0xc, PT ;  /* 0x0000000c0800780c */ /* 0x000fda0003f24270 */
[----:B------:R-:W-:Y:S05]  /*0340*/  @!P1 BRA `(.L_x_7) ;  /* 0x0000000000c49947 */ /* 0x000fea0003800000 */
[----:B------:R-:W-:-:S13]  /*0350*/  PLOP3.LUT P0, PT, PT, PT, PT, 0x8, 0x80 ;  /* 0x000000000080781c */ /* 0x000fda0003f0e170 */
.L_x_8:
[----:B------:R-:W0:Y:S01]  /*0360*/  LDC.64 R14, c[0x0][0x380] ;  /* 0x0000e000ff0e7b82 */ /* 0x000e220000000a00 */
[----:B------:R-:W-:Y:S02]  /*0370*/  IMAD R13, R4, 0x4, R5 ;  /* 0x00000004040d7824 */ /* 0x000fe400078e0205 */
[----:B0-----:R-:W-:-:S03]  /*0380*/  IMAD.WIDE R8, R5, 0x4, R14 ;  /* 0x0000000405087825 */ /* 0x001fc600078e020e */
[----:B------:R-:W-:Y:S01]  /*0390*/  LEA R5, R4, R13, 0x2 ;  /* 0x0000000d04057211 */ /* 0x000fe200078e10ff */
[----:B------:R-:W-:-:S04]  /*03a0*/  IMAD.WIDE R10, R13, 0x4, R14 ;  /* 0x000000040d0a7825 */ /* 0x000fc800078e020e */
[C---:B------:R-:W-:Y:S01]  /*03b0*/  IMAD.WIDE R28, R4.reuse, 0x4, R8 ;  /* 0x00000004041c7825 */ /* 0x040fe200078e0208 */
[----:B------:R0:W2:Y:S03]  /*03c0*/  LDG.E R21, desc[UR6][R10.64] ;  /* 0x000000060a157981 */ /* 0x0000a6000c1e1900 */
[C---:B------:R-:W-:Y:S01]  /*03d0*/  IMAD.WIDE R24, R4.reuse, 0x4, R10 ;  /* 0x0000000404187825 */ /* 0x040fe200078e020a */
[----:B------:R-:W3:Y:S03]  /*03e0*/  LDG.E R8, desc[UR6][R8.64] ;  /* 0x0000000608087981 */ /* 0x000ee6000c1e1900 */
[C---:B------:R-:W-:Y:S01]  /*03f0*/  IMAD.WIDE R18, R4.reuse, 0x4, R28 ;  /* 0x0000000404127825 */ /* 0x040fe200078e021c */
[----:B------:R-:W2:Y:S03]  /*0400*/  LDG.E R20, desc[UR6][R24.64] ;  /* 0x0000000618147981 */ /* 0x000ea6000c1e1900 */
[----:B------:R-:W-:Y:S01]  /*0410*/  IMAD.WIDE R22, R5, 0x4, R14 ;  /* 0x0000000405167825 */ /* 0x000fe200078e020e */
[----:B------:R-:W3:Y:S03]  /*0420*/  LDG.E R28, desc[UR6][R28.64] ;  /* 0x000000061c1c7981 */ /* 0x000ee6000c1e1900 */
[C---:B------:R-:W-:Y:S01]  /*0430*/  IMAD.WIDE R16, R4.reuse, 0x4, R18 ;  /* 0x0000000404107825 */ /* 0x040fe200078e0212 */
[----:B------:R-:W4:Y:S03]  /*0440*/  LDG.E R27, desc[UR6][R18.64] ;  /* 0x00000006121b7981 */ /* 0x000f26000c1e1900 */
[C---:B------:R-:W-:Y:S01]  /*0450*/  IMAD R5, R4.reuse, 0x4, R5 ;  /* 0x0000000404057824 */ /* 0x040fe200078e0205 */
[----:B------:R1:W4:Y:S01]  /*0460*/  LDG.E R26, desc[UR6][R16.64] ;  /* 0x00000006101a7981 */ /* 0x000322000c1e1900 */
[----:B0-----:R-:W-:-:S03]  /*0470*/  IMAD.WIDE R10, R4, 0x4, R24 ;  /* 0x00000004040a7825 */ /* 0x001fc600078e0218 */
[----:B------:R0:W5:Y:S01]  /*0480*/  LDG.E R9, desc[UR6][R22.64] ;  /* 0x0000000616097981 */ /* 0x000162000c1e1900 */
[----:B------:R-:W-:-:S03]  /*0490*/  IMAD.WIDE R12, R4, 0x4, R22 ;  /* 0x00000004040c7825 */ /* 0x000fc600078e0216 */
[----:B------:R0:W5:Y:S01]  /*04a0*/  LDG.E R29, desc[UR6][R10.64] ;  /* 0x000000060a1d7981 */ /* 0x000162000c1e1900 */
[----:B------:R-:W-:-:S04]  /*04b0*/  IMAD.WIDE R14, R5, 0x4, R14 ;  /* 0x00000004050e7825 */ /* 0x000fc800078e020e */
[----:B-1----:R-:W-:-:S04]  /*04c0*/  IMAD.WIDE R16, R4, 0x4, R10 ;  /* 0x0000000404107825 */ /* 0x002fc800078e020a */
[C---:B------:R-:W-:Y:S02]  /*04d0*/  IMAD.WIDE R18, R4.reuse, 0x4, R12 ;  /* 0x0000000404127825 */ /* 0x040fe400078e020c */
[----:B------:R-:W5:Y:S02]  /*04e0*/  LDG.E R16, desc[UR6][R16.64] ;  /* 0x0000000610107981 */ /* 0x000f64000c1e1900 */
[C---:B0-----:R-:W-:Y:S02]  /*04f0*/  IMAD.WIDE R22, R4.reuse, 0x4, R14 ;  /* 0x0000000404167825 */ /* 0x041fe400078e020e */
[----:B------:R-:W5:Y:S02]  /*0500*/  LDG.E R12, desc[UR6][R12.64] ;  /* 0x000000060c0c7981 */ /* 0x000f64000c1e1900 */
[C---:B------:R-:W-:Y:S02]  /*0510*/  IMAD.WIDE R24, R4.reuse, 0x4, R18 ;  /* 0x0000000404187825 */ /* 0x040fe400078e0212 */
[----:B------:R-:W5:Y:S02]  /*0520*/  LDG.E R18, desc[UR6][R18.64] ;  /* 0x0000000612127981 */ /* 0x000f64000c1e1900 */
[----:B------:R-:W-:-:S02]  /*0530*/  IMAD.WIDE R10, R4, 0x4, R22 ;  /* 0x00000004040a7825 */ /* 0x000fc400078e0216 */
[----:B------:R-:W5:Y:S04]  /*0540*/  LDG.E R25, desc[UR6][R24.64] ;  /* 0x0000000618197981 */ /* 0x000f68000c1e1900 */
[----:B------:R0:W5:Y:S04]  /*0550*/  LDG.E R13, desc[UR6][R14.64] ;  /* 0x000000060e0d7981 */ /* 0x000168000c1e1900 */
[----:B------:R-:W5:Y:S01]  /*0560*/  LDG.E R22, desc[UR6][R22.64] ;  /* 0x0000000616167981 */ /* 0x000f62000c1e1900 */
[----:B0-----:R-:W-:-:S03]  /*0570*/  IMAD.WIDE R14, R4, 0x4, R10 ;  /* 0x00000004040e7825 */ /* 0x001fc600078e020a */
[----:B------:R-:W5:Y:S04]  /*0580*/  LDG.E R10, desc[UR6][R10.64] ;  /* 0x000000060a0a7981 */ /* 0x000f68000c1e1900 */
[----:B------:R-:W5:Y:S01]  /*0590*/  LDG.E R15, desc[UR6][R14.64] ;  /* 0x000000060e0f7981 */ /* 0x000f62000c1e1900 */
[----:B------:R-:W-:-:S04]  /*05a0*/  IADD3 R2, PT, PT, R2, 0x10, RZ ;  /* 0x0000001002027810 */ /* 0x000fc80007ffe0ff */
[----:B------:R-:W-:Y:S01]  /*05b0*/  ISETP.GE.AND P1, PT, R2, -0xc, PT ;  /* 0xfffffff40200780c */ /* 0x000fe20003f26270 */
[----:B------:R-:W-:Y:S01]  /*05c0*/  IMAD R5, R4, 0x4, R5 ;  /* 0x0000000404057824 */ /* 0x000fe200078e0205 */
[----:B---3--:R-:W-:-:S04]  /*05d0*/  IADD3 R8, PT, PT, R28, R8, R7 ;  /* 0x000000081c087210 */ /* 0x008fc80007ffe007 */
[----:B----4-:R-:W-:-:S04]  /*05e0*/  IADD3 R8, PT, PT, R26, R27, R8 ;  /* 0x0000001b1a087210 */ /* 0x010fc80007ffe008 */
[----:B--2---:R-:W-:-:S04]  /*05f0*/  IADD3 R8, PT, PT, R20, R21, R8 ;  /* 0x0000001514087210 */ /* 0x004fc80007ffe008 */
[----:B-----5:R-:W-:-:S04]  /*0600*/  IADD3 R8, PT, PT, R16, R29, R8 ;  /* 0x0000001d10087210 */ /* 0x020fc80007ffe008 */
[----:B------:R-:W-:-:S04]  /*0610*/  IADD3 R8, PT, PT, R12, R9, R8 ;  /* 0x000000090c087210 */ /* 0x000fc80007ffe008 */
[----:B------:R-:W-:-:S04]  /*0620*/  IADD3 R8, PT, PT, R25, R18, R8 ;  /* 0x0000001219087210 */ /* 0x000fc80007ffe008 */
[----:B------:R-:W-:-:S04]  /*0630*/  IADD3 R8, PT, PT, R22, R13, R8 ;  /* 0x0000000d16087210 */ /* 0x000fc80007ffe008 */
[----:B------:R-:W-:Y:S01]  /*0640*/  IADD3 R7, PT, PT, R15, R10, R8 ;  /* 0x0000000a0f077210 */ /* 0x000fe20007ffe008 */
[----:B------:R-:W-:Y:S06]  /*0650*/  @!P1 BRA `(.L_x_8) ;  /* 0xfffffffc00409947 */ /* 0x000fec000383ffff */
.L_x_7:
[----:B------:R-:W-:Y:S05]  /*0660*/  BSYNC.RECONVERGENT B3 ;  /* 0x0000000000037941 */ /* 0x000fea0003800200 */
.L_x_6:
[----:B------:R-:W-:Y:S01]  /*0670*/  IADD3 R8, PT, PT, -R2, RZ, RZ ;  /* 0x000000ff02087210 */ /* 0x000fe20007ffe1ff */
[----:B------:R-:W-:Y:S03]  /*0680*/  BSSY.RECONVERGENT B3, `(.L_x_9) ;  /* 0x000001c000037945 */ /* 0x000fe60003800200 */
[----:B------:R-:W-:-:S13]  /*0690*/  ISETP.GT.AND P1, PT, R8, 0x4, PT ;  /* 0x000000040800780c */ /* 0x000fda0003f24270 */
[----:B------:R-:W-:Y:S05]  /*06a0*/  @!P1 BRA `(.L_x_10) ;  /* 0x0000000000649947 */ /* 0x000fea0003800000 */
[----:B------:R-:W0:Y:S02]  /*06b0*/  LDC.64 R12, c[0x0][0x380] ;  /* 0x0000e000ff0c7b82 */ /* 0x000e240000000a00 */
[----:B0-----:R-:W-:-:S04]  /*06c0*/  IMAD.WIDE R22, R5, 0x4, R12 ;  /* 0x0000000405167825 */ /* 0x001fc800078e020c */
[C---:B------:R-:W-:Y:S02]  /*06d0*/  IMAD R5, R4.reuse, 0x4, R5 ;  /* 0x0000000404057824 */ /* 0x040fe400078e0205 */
[----:B------:R-:W-:Y:S02]  /*06e0*/  IMAD.WIDE R14, R4, 0x4, R22 ;  /* 0x00000004040e7825 */ /* 0x000fe400078e0216 */
[----:B------:R-:W2:Y:S02]  /*06f0*/  LDG.E R22, desc[UR6][R22.64] ;  /* 0x0000000616167981 */ /* 0x000ea4000c1e1900 */
[----:B------:R-:W-:-:S04]  /*0700*/  IMAD.WIDE R12, R5, 0x4, R12 ;  /* 0x00000004050c7825 */ /* 0x000fc800078e020c */
[C---:B------:R-:W-:Y:S02]  /*0710*/  IMAD.WIDE R10, R4.reuse, 0x4, R14 ;  /* 0x00000004040a7825 */ /* 0x040fe400078e020e */
[----:B------:R-:W2:Y:S02]  /*0720*/  LDG.E R14, desc[UR6][R14.64] ;  /* 0x000000060e0e7981 */ /* 0x000ea4000c1e1900 */
[C---:B------:R-:W-:Y:S02]  /*0730*/  IMAD.WIDE R8, R4.reuse, 0x4, R12 ;  /* 0x0000000404087825 */ /* 0x040fe400078e020c */
[----:B------:R-:W3:Y:S02]  /*0740*/  LDG.E R13, desc[UR6][R12.64] ;  /* 0x000000060c0d7981 */ /* 0x000ee4000c1e1900 */
[C---:B------:R-:W-:Y:S02]  /*0750*/  IMAD.WIDE R16, R4.reuse, 0x4, R10 ;  /* 0x0000000404107825 */ /* 0x040fe400078e020a */
[----:B------:R-:W4:Y:S02]  /*0760*/  LDG.E R11, desc[UR6][R10.64] ;  /* 0x000000060a0b7981 */ /* 0x000f24000c1e1900 */
[----:B------:R-:W-:-:S02]  /*0770*/  IMAD.WIDE R18, R4, 0x4, R8 ;  /* 0x0000000404127825 */ /* 0x000fc400078e0208 */
[----:B------:R-:W4:Y:S02]  /*0780*/  LDG.E R16, desc[UR6][R16.64] ;  /* 0x0000000610107981 */ /* 0x000f24000c1e1900 */
[C---:B------:R-:W-:Y:S02]  /*0790*/  IMAD.WIDE R20, R4.reuse, 0x4, R18 ;  /* 0x0000000404147825 */ /* 0x040fe400078e0212 */
[----:B------:R-:W3:Y:S04]  /*07a0*/  LDG.E R8, desc[UR6][R8.64] ;  /* 0x0000000608087981 */ /* 0x000ee8000c1e1900 */
[----:B------:R-:W5:Y:S04]  /*07b0*/  LDG.E R19, desc[UR6][R18.64] ;  /* 0x0000000612137981 */ /* 0x000f68000c1e1900 */
[----:B------:R-:W5:Y:S01]  /*07c0*/  LDG.E R20, desc[UR6][R20.64] ;  /* 0x0000000614147981 */ /* 0x000f62000c1e1900 */
[----:B------:R-:W-:Y:S01]  /*07d0*/  PLOP3.LUT P0, PT, PT, PT, PT, 0x8, 0x80 ;  /* 0x000000000080781c */ /* 0x000fe20003f0e170 */
[----:B------:R-:W-:Y:S01]  /*07e0*/  IMAD R5, R4, 0x4, R5 ;  /* 0x0000000404057824 */ /* 0x000fe200078e0205 */
[----:B------:R-:W-:-:S02]  /*07f0*/  IADD3 R2, PT, PT, R2, 0x8, RZ ;  /* 0x0000000802027810 */ /* 0x000fc40007ffe0ff */
[----:B--2---:R-:W-:-:S04]  /*0800*/  IADD3 R22, PT, PT, R14, R22, R7 ;  /* 0x000000160e167210 */ /* 0x004fc80007ffe007 */
[----:B----4-:R-:W-:-:S04]  /*0810*/  IADD3 R22, PT, PT, R16, R11, R22 ;  /* 0x0000000b10167210 */ /* 0x010fc80007ffe016 */
[----:B---3--:R-:W-:-:S04]  /*0820*/  IADD3 R22, PT, PT, R8, R13, R22 ;  /* 0x0000000d08167210 */ /* 0x008fc80007ffe016 */
[----:B-----5:R-:W-:-:S07]  /*0830*/  IADD3 R7, PT, PT, R20, R19, R22 ;  /* 0x0000001314077210 */ /* 0x020fce0007ffe016 */
.L_x_10:
[----:B------:R-:W-:Y:S05]  /*0840*/  BSYNC.RECONVERGENT B3 ;  /* 0x0000000000037941 */ /* 0x000fea0003800200 */
.L_x_9:
[----:B------:R-:W-:-:S13]  /*0850*/  ISETP.NE.OR P0, PT, R2, RZ, P0 ;  /* 0x000000ff0200720c */ /* 0x000fda0000705670 */
[----:B------:R-:W-:Y:S05]  /*0860*/  @!P0 BREAK.RELIABLE B0 ;  /* 0x0000000000008942 */ /* 0x000fea0003800100 */
[----:B------:R-:W-:Y:S05]  /*0870*/  @!P0 BRA `(.L_x_3) ;  /* 0x0000000000408947 */ /* 0x000fea0003800000 */
.L_x_5:
[----:B------:R-:W-:Y:S05]  /*0880*/  BSYNC.RELIABLE B0 ;  /* 0x0000000000007941 */ /* 0x000fea0003800100 */
.L_x_4:
[----:B------:R-:W0:Y:S02]  /*0890*/  LDC.64 R8, c[0x0][0x380] ;  /* 0x0000e000ff087b82 */ /* 0x000e240000000a00 */
[----:B0-----:R-:W-:-:S04]  /*08a0*/  IMAD.WIDE R8, R5, 0x4, R8 ;  /* 0x0000000405087825 */ /* 0x001fc800078e0208 */
[C---:B------:R-:W-:Y:S02]  /*08b0*/  IMAD.WIDE R10, R4.reuse, 0x4, R8 ;  /* 0x00000004040a7825 */ /* 0x040fe400078e0208 */
[----:B------:R-:W2:Y:S02]  /*08c0*/  LDG.E R8, desc[UR6][R8.64] ;  /* 0x0000000608087981 */ /* 0x000ea4000c1e1900 */
[C---:B------:R-:W-:Y:S02]  /*08d0*/  IMAD.WIDE R12, R4.reuse, 0x4, R10 ;  /* 0x00000004040c7825 */ /* 0x040fe400078e020a */
[----:B------:R-:W2:Y:S02]  /*08e0*/  LDG.E R10, desc[UR6][R10.64] ;  /* 0x000000060a0a7981 */ /* 0x000ea4000c1e1900 */
[----:B------:R-:W-:Y:S02]  /*08f0*/  IMAD.WIDE R14, R4, 0x4, R12 ;  /* 0x00000004040e7825 */ /* 0x000fe400078e020c */
[----:B------:R-:W3:Y:S04]  /*0900*/  LDG.E R12, desc[UR6][R12.64] ;  /* 0x000000060c0c7981 */ /* 0x000ee8000c1e1900 */
[----:B------:R-:W3:Y:S01]  /*0910*/  LDG.E R14, desc[UR6][R14.64] ;  /* 0x000000060e0e7981 */ /* 0x000ee2000c1e1900 */
[----:B------:R-:W-:-:S04]  /*0920*/  IADD3 R2, PT, PT, R2, 0x4, RZ ;  /* 0x0000000402027810 */ /* 0x000fc80007ffe0ff */
[----:B------:R-:W-:Y:S01]  /*0930*/  ISETP.NE.AND P0, PT, R2, RZ, PT ;  /* 0x000000ff0200720c */ /* 0x000fe20003f05270 */
[----:B------:R-:W-:Y:S01]  /*0940*/  IMAD R5, R4, 0x4, R5 ;  /* 0x0000000404057824 */ /* 0x000fe200078e0205 */
[----:B--2---:R-:W-:-:S04]  /*0950*/  IADD3 R7, PT, PT, R10, R8, R7 ;  /* 0x000000080a077210 */ /* 0x004fc80007ffe007 */
[----:B---3--:R-:W-:-:S07]  /*0960*/  IADD3 R7, PT, PT, R14, R12, R7 ;  /* 0x0000000c0e077210 */ /* 0x008fce0007ffe007 */
[----:B------:R-:W-:Y:S05]  /*0970*/  @P0 BRA `(.L_x_4) ;  /* 0xfffffffc00c40947 */ /* 0x000fea000383ffff */
.L_x_3:
[----:B------:R-:W-:Y:S05]  /*0980*/  BSYNC.RECONVERGENT B1 ;  /* 0x0000000000017941 */ /* 0x000fea0003800200 */
.L_x_2:
[----:B------:R-:W-:-:S13]  /*0990*/  ISETP.NE.AND P0, PT, R6, RZ, PT ;  /* 0x000000ff0600720c */ /* 0x000fda0003f05270 */
[----:B------:R-:W-:Y:S05]  /*09a0*/  @!P0 BRA `(.L_x_1) ;  /* 0x0000000000248947 */ /* 0x000fea0003800000 */
[----:B------:R-:W0:Y:S01]  /*09b0*/  LDC.64 R8, c[0x0][0x380] ;  /* 0x0000e000ff087b82 */ /* 0x000e220000000a00 */
[----:B------:R-:W-:-:S07]  /*09c0*/  IADD3 R6, PT, PT, -R6, RZ, RZ ;  /* 0x000000ff06067210 */ /* 0x000fce0007ffe1ff */
.L_x_11:
[----:B0-----:R-:W-:-:S06]  /*09d0*/  IMAD.WIDE R10, R5, 0x4, R8 ;  /* 0x00000004050a7825 */ /* 0x001fcc00078e0208 */
[----:B------:R-:W2:Y:S01]  /*09e0*/  LDG.E R10, desc[UR6][R10.64] ;  /* 0x000000060a0a7981 */ /* 0x000ea2000c1e1900 */
[----:B------:R-:W-:Y:S01]  /*09f0*/  VIADD R6, R6, 0x1 ;  /* 0x0000000106067836 */ /* 0x000fe20000000000 */
[----:B------:R-:W-:-:S04]  /*0a00*/  IADD3 R5, PT, PT, R4, R5, RZ ;  /* 0x0000000504057210 */ /* 0x000fc80007ffe0ff */
[----:B------:R-:W-:Y:S01]  /*0a10*/  ISETP.NE.AND P0, PT, R6, RZ, PT ;  /* 0x000000ff0600720c */ /* 0x000fe20003f05270 */
[----:B--2---:R-:W-:-:S12]  /*0a20*/  IMAD.IADD R7, R10, 0x1, R7 ;  /* 0x000000010a077824 */ /* 0x004fd800078e0207 */
[----:B------:R-:W-:Y:S05]  /*0a30*/  @P0 BRA `(.L_x_11) ;  /* 0xfffffffc00e40947 */ /* 0x000fea000383ffff */
.L_x_1:
[----:B------:R-:W-:Y:S05]  /*0a40*/  BSYNC.RECONVERGENT B2 ;  /* 0x0000000000027941 */ /* 0x000fea0003800200 */
.L_x_0:
[----:B------:R-:W-:Y:S05]  /*0a50*/  WARPSYNC.ALL ;  /* 0x0000000000007948 */ /* 0x000fea0003800000 */
[----:B------:R-:W0:Y:S01]  /*0a60*/  S2UR UR5, SR_CgaCtaId ;  /* 0x00000000000579c3 */ /* 0x000e220000008800 */
[----:B------:R-:W-:Y:S01]  /*0a70*/  UMOV UR4, 0x400 ;  /* 0x0000040000047882 */ /* 0x000fe20000000000 */
[----:B------:R-:W-:Y:S02]  /*0a80*/  UISETP.GE.U32.AND UP0, UPT, UR8, 0x200, UPT ;  /* 0x000002000800788c */ /* 0x000fe4000bf06070 */
[----:B0-----:R-:W-:-:S06]  /*0a90*/  ULEA UR4, UR5, UR4, 0x18 ;  /* 0x0000000405047291 */ /* 0x001fcc000f8ec0ff */
[----:B------:R-:W-:-:S05]  /*0aa0*/  LEA R2, R0, UR4, 0x2 ;  /* 0x0000000400027c11 */ /* 0x000fca000f8e10ff */
[----:B------:R0:W-:Y:S01]  /*0ab0*/  STS [R2], R7 ;  /* 0x0000000702007388 */ /* 0x0001e20000000800 */
[----:B------:R-:W-:Y:S06]  /*0ac0*/  BAR.SYNC.DEFER_BLOCKING 0x0 ;  /* 0x0000000000007b1d */ /* 0x000fec0000010000 */
[----:B------:R-:W-:Y:S05]  /*0ad0*/  BRA.U !UP0, `(.L_x_12) ;  /* 0x00000001081c7547 */ /* 0x000fea000b800000 */
[----:B------:R-:W-:-:S13]  /*0ae0*/  ISETP.GT.U32.AND P0, PT, R0, 0xff, PT ;  /* 0x000000ff0000780c */ /* 0x000fda0003f04070 */
[----:B------:R-:W-:Y:S04]  /*0af0*/  @!P0 LDS R4, [R2+0x400] ;  /* 0x0004000002048984 */ /* 0x000fe80000000800 */
[----:B------:R-:W1:Y:S02]  /*0b00*/  @!P0 LDS R5, [R2] ;  /* 0x0000000002058984 */ /* 0x000e640000000800 */
[----:B-1----:R-:W-:-:S05]  /*0b10*/  @!P0 IADD3 R5, PT, PT, R4, R5, RZ ;  /* 0x0000000504058210 */ /* 0x002fca0007ffe0ff */
[----:B------:R1:W-:Y:S01]  /*0b20*/  @!P0 STS [R2], R5 ;  /* 0x0000000502008388 */ /* 0x0003e20000000800 */
[----:B------:R-:W-:Y:S06]  /*0b30*/  BAR.SYNC.DEFER_BLOCKING 0x0 ;  /* 0x0000000000007b1d */ /* 0x000fec0000010000 */
[----:B------:R-:W-:Y:S05]  /*0b40*/  BRA `(.L_x_13) ;  /* 0x0000000000087947 */ /* 0x000fea0003800000 */
.L_x_12:
[----:B------:R-:W-:-:S09]  /*0b50*/  UISETP.GE.U32.AND UP0, UPT, UR8, 0x100, UPT ;  /* 0x000001000800788c */ /* 0x000fd2000bf06070 */
[----:B------:R-:W-:Y:S05]  /*0b60*/  BRA.U !UP0, `(.L_x_14) ;  /* 0x00000001081c7547 */ /* 0x000fea000b800000 */
.L_x_13:
[----:B------:R-:W-:-:S13]  /*0b70*/  ISETP.GT.U32.AND P0, PT, R0, 0x7f, PT ;  /* 0x0000007f0000780c */ /* 0x000fda0003f04070 */
[----:B------:R-:W-:Y:S04]  /*0b80*/  @!P0 LDS R4, [R2+0x200] ;  /* 0x0002000002048984 */ /* 0x000fe80000000800 */
[----:B-1----:R-:W1:Y:S02]  /*0b90*/  @!P0 LDS R5, [R2] ;  /* 0x0000000002058984 */ /* 0x002e640000000800 */
[----:B-1----:R-:W-:-:S05]  /*0ba0*/  @!P0 IMAD.IADD R5, R4, 0x1, R5 ;  /* 0x0000000104058824 */ /* 0x002fca00078e0205 */
[----:B------:R1:W-:Y:S01]  /*0bb0*/  @!P0 STS [R2], R5 ;  /* 0x0000000502008388 */ /* 0x0003e20000000800 */
[----:B------:R-:W-:Y:S06]  /*0bc0*/  BAR.SYNC.DEFER_BLOCKING 0x0 ;  /* 0x0000000000007b1d */ /* 0x000fec0000010000 */
[----:B------:R-:W-:Y:S05]  /*0bd0*/  BRA `(.L_x_15) ;  /* 0x0000000000087947 */ /* 0x000fea0003800000 */
.L_x_14:
[----:B------:R-:W-:-:S09]  /*0be0*/  UISETP.GE.U32.AND UP0, UPT, UR8, 0x80, UPT ;  /* 0x000000800800788c */ /* 0x000fd2000bf06070 */
[----:B------:R-:W-:Y:S05]  /*0bf0*/  BRA.U !UP0, `(.L_x_16) ;  /* 0x0000000108187547 */ /* 0x000fea000b800000 */
.L_x_15:
[----:B------:R-:W-:-:S13]  /*0c00*/  ISETP.GT.U32.AND P0, PT, R0, 0x3f, PT ;  /* 0x0000003f0000780c */ /* 0x000fda0003f04070 */
[----:B------:R-:W-:Y:S04]  /*0c10*/  @!P0 LDS R4, [R2+0x100] ;  /* 0x0001000002048984 */ /* 0x000fe80000000800 */
[----:B-1----:R-:W1:Y:S02]  /*0c20*/  @!P0 LDS R5, [R2] ;  /* 0x0000000002058984 */ /* 0x002e640000000800 */
[----:B-1----:R-:W-:-:S05]  /*0c30*/  @!P0 IADD3 R5, PT, PT, R4, R5, RZ ;  /* 0x0000000504058210 */ /* 0x002fca0007ffe0ff */
[----:B------:R1:W-:Y:S01]  /*0c40*/  @!P0 STS [R2], R5 ;  /* 0x0000000502008388 */ /* 0x0003e20000000800 */
[----:B------:R-:W-:Y:S06]  /*0c50*/  BAR.SYNC.DEFER_BLOCKING 0x0 ;  /* 0x0000000000007b1d */ /* 0x000fec0000010000 */
.L_x_16:
[----:B------:R-:W-:-:S13]  /*0c60*/  ISETP.GT.U32.AND P0, PT, R0, 0x1f, PT ;  /* 0x0000001f0000780c */ /* 0x000fda0003f04070 */
[----:B------:R-:W-:Y:S05]  /*0c70*/  @P0 EXIT ;  /* 0x000000000000094d */ /* 0x000fea0003800000 */
[----:B------:R-:W-:Y:S01]  /*0c80*/  LDS R4, [R2+0x80] ;  /* 0x0000800002047984 */ /* 0x000fe20000000800 */
[----:B------:R-:W-:-:S03]  /*0c90*/  ISETP.NE.AND P0, PT, R0, RZ, PT ;  /* 0x000000ff0000720c */ /* 0x000fc60003f05270 */
[----:B-1----:R-:W1:Y:S02]  /*0ca0*/  LDS R5, [R2] ;  /* 0x0000000002057984 */ /* 0x002e640000000800 */
[----:B-1----:R-:W-:-:S05]  /*0cb0*/  IMAD.IADD R5, R4, 0x1, R5 ;  /* 0x0000000104057824 */ /* 0x002fca00078e0205 */
[----:B------:R-:W-:Y:S04]  /*0cc0*/  STS [R2], R5 ;  /* 0x0000000502007388 */ /* 0x000fe80000000800 */
[----:B------:R-:W-:Y:S04]  /*0cd0*/  LDS R4, [R2+0x40] ;  /* 0x0000400002047984 */ /* 0x000fe80000000800 */
[----:B0-----:R-:W0:Y:S02]  /*0ce0*/  LDS R7, [R2] ;  /* 0x0000000002077984 */ /* 0x001e240000000800 */
[----:B0-----:R-:W-:-:S05]  /*0cf0*/  IADD3 R7, PT, PT, R4, R7, RZ ;  /* 0x0000000704077210 */ /* 0x001fca0007ffe0ff */
[----:B------:R-:W-:Y:S04]  /*0d00*/  STS [R2], R7 ;  /* 0x0000000702007388 */ /* 0x000fe80000000800 */
[----:B------:R-:W-:Y:S04]  /*0d10*/  LDS R4, [R2+0x20] ;  /* 0x0000200002047984 */ /* 0x000fe80000000800 */
[----:B------:R-:W0:Y:S02]  /*0d20*/  LDS R9, [R2] ;  /* 0x0000000002097984 */ /* 0x000e240000000800 */
[----:B0-----:R-:W-:-:S05]  /*0d30*/  IMAD.IADD R9, R4, 0x1, R9 ;  /* 0x0000000104097824 */ /* 0x001fca00078e0209 */
[----:B------:R-:W-:Y:S04]  /*0d40*/  STS [R2], R9 ;  /* 0x0000000902007388 */ /* 0x000fe80000000800 */
[----:B------:R-:W-:Y:S04]  /*0d50*/  LDS R4, [R2+0x10] ;  /* 0x0000100002047984 */ /* 0x000fe80000000800 */
[----:B------:R-:W0:Y:S02]  /*0d60*/  LDS R11, [R2] ;  /* 0x00000000020b7984 */ /* 0x000e240000000800 */
        /* <DEDUP_REMOVED lines=9> */
[----:B------:R0:W-:Y:S01]  /*0e00*/  STS [R2], R7 ;  /* 0x0000000702007388 */ /* 0x0001e20000000800 */
[----:B------:R-:W-:Y:S05]  /*0e10*/  @P0 EXIT ;  /* 0x000000000000094d */ /* 0x000fea0003800000 */
[----:B0-----:R-:W0:Y:S01]  /*0e20*/  LDS R7, [UR4] ;  /* 0x00000004ff077984 */ /* 0x001e220008000800 */
[----:B------:R-:W1:Y:S02]  /*0e30*/  LDC.64 R4, c[0x0][0x388] ;  /* 0x0000e200ff047b82 */ /* 0x000e640000000a00 */
[----:B-1----:R-:W-:-:S05]  /*0e40*/  IMAD.WIDE.U32 R2, R3, 0x4, R4 ;  /* 0x0000000403027825 */ /* 0x002fca00078e0004 */
[----:B0-----:R-:W-:Y:S01]  /*0e50*/  STG.E desc[UR6][R2.64], R7 ;  /* 0x0000000702007986 */ /* 0x001fe2000c101906 */
[----:B------:R-:W-:Y:S05]  /*0e60*/  EXIT ;  /* 0x000000000000794d */ /* 0x000fea0003800000 */
.L_x_17:
[----:B------:R-:W-:-:S00]  /*0e70*/  BRA `(.L_x_17) ;  /* 0xfffffffc00fc7947 */ /* 0x000fc0000383ffff */
[----:B------:R-:W-:-:S00]  /*0e80*/  NOP ;  /* 0x0000000000007918 */ /* 0x000fc00000000000 */
[----:B------:R-:W-:-:S00]  /*0e90*/  NOP ;  /* 0x0000000000007918 */ /* 0x000fc00000000000 */
[----:B------:R-:W-:-:S00]  /*0ea0*/  NOP ;  /* 0x0000000000007918 */ /* 0x000fc00000000000 */
[----:B------:R-:W-:-:S00]  /*0eb0*/  NOP ;  /* 0x0000000000007918 */ /* 0x000fc00000000000 */
[----:B------:R-:W-:-:S00]  /*0ec0*/  NOP ;  /* 0x0000000000007918 */ /* 0x000fc00000000000 */
[----:B------:R-:W-:-:S00]  /*0ed0*/  NOP ;  /* 0x0000000000007918 */ /* 0x000fc00000000000 */
[----:B------:R-:W-:-:S00]  /*0ee0*/  NOP ;  /* 0x0000000000007918 */ /* 0x000fc00000000000 */
[----:B------:R-:W-:-:S00]  /*0ef0*/  NOP ;  /* 0x0000000000007918 */ /* 0x000fc00000000000 */
.L_x_18:


//--------------------- .nv.shared._Z10sum_kernelILi256EEvPiS0_ --------------------------
	.section	.nv.shared._Z10sum_kernelILi256EEvPiS0_,"aw",@nobits
	.sectionflags	@""
	.align	4
.nv.shared._Z10sum_kernelILi256EEvPiS0_:
	.zero		2048


//--------------------- .nv.shared.reserved.0     --------------------------
	.section	.nv.shared.reserved.0,"aw",@nobits
	.weak		__nv_reservedSMEM_offset_0_alias
	.size		__nv_reservedSMEM_offset_0_alias, 0, 64
	.other		__nv_reservedSMEM_offset_0_alias,@"STO_CUDA_RESERVED_SHARED STV_DEFAULT"
__nv_reservedSMEM_offset_0_alias:
	.zero		0
	.zero		64


//--------------------- .nv.constant0._Z10sum_kernelILi256EEvPiS0_ --------------------------
	.section	.nv.constant0._Z10sum_kernelILi256EEvPiS0_,"a",@progbits
	.sectionflags	@""
	.align	4
.nv.constant0._Z10sum_kernelILi256EEvPiS0_:
	.zero		912


//--------------------- SYMBOLS --------------------------

	.type		.nv.reservedSmem.offset0,@object
	.size		.nv.reservedSmem.offset0,0x4
	.type		.nv.reservedSmem.cap,@object
	.size		.nv.reservedSmem.cap,0x4
